	.headerflags	@"EF_CUDA_TEXMODE_UNIFIED EF_CUDA_64BIT_ADDRESS EF_CUDA_ACCELERATORS EF_CUDA_SM90 EF_CUDA_VIRTUAL_SM(EF_CUDA_SM90)"
	.elftype	@"ET_EXEC"


//--------------------- .nv.info                  --------------------------
	.section	.nv.info,"",@"SHT_CUDA_INFO"
	.align	4


	//----- nvinfo : EIATTR_REGCOUNT
	.align		4
        /*0000*/ 	.byte	0x04, 0x2f
        /*0002*/ 	.short	(.L_3 - .L_2)
	.align		4
.L_2:
        /*0004*/ 	.word	index@(triton_poi_fused__native_batch_norm_legit_no_training_convolution_relu_18)
        /*0008*/ 	.word	0x00000013


	//----- nvinfo : EIATTR_MIN_STACK_SIZE
	.align		4
.L_3:
        /*000c*/ 	.byte	0x04, 0x12
        /*000e*/ 	.short	(.L_5 - .L_4)
	.align		4
.L_4:
        /*0010*/ 	.word	index@(triton_poi_fused__native_batch_norm_legit_no_training_convolution_relu_18)
        /*0014*/ 	.word	0x00000000


	//----- nvinfo : EIATTR_FRAME_SIZE
	.align		4
.L_5:
        /*0018*/ 	.byte	0x04, 0x11
        /*001a*/ 	.short	(.L_7 - .L_6)
	.align		4
.L_6:
        /*001c*/ 	.word	index@(triton_poi_fused__native_batch_norm_legit_no_training_convolution_relu_18)
        /*0020*/ 	.word	0x00000000


	//----- nvinfo : EIATTR_MIN_STACK_SIZE
	.align		4
.L_7:
        /*0024*/ 	.byte	0x04, 0x12
        /*0026*/ 	.short	(.L_9 - .L_8)
	.align		4
.L_8:
        /*0028*/ 	.word	index@(triton_poi_fused__native_batch_norm_legit_no_training_convolution_relu_18)
        /*002c*/ 	.word	0x00000000
.L_9:


//--------------------- .nv.info.triton_poi_fused__native_batch_norm_legit_no_training_convolution_relu_18 --------------------------
	.section	.nv.info.triton_poi_fused__native_batch_norm_legit_no_training_convolution_relu_18,"",@"SHT_CUDA_INFO"
	.sectionflags	@""
	.align	4


	//----- nvinfo : EIATTR_CUDA_API_VERSION
	.align		4
        /*0000*/ 	.byte	0x04, 0x37
        /*0002*/ 	.short	(.L_11 - .L_10)
.L_10:
        /*0004*/ 	.word	0x0000007c


	//----- nvinfo : EIATTR_KPARAM_INFO
	.align		4
.L_11:
        /*0008*/ 	.byte	0x04, 0x17
        /*000a*/ 	.short	(.L_13 - .L_12)
.L_12:
        /*000c*/ 	.word	0x00000000
        /*0010*/ 	.short	0x0007
        /*0012*/ 	.short	0x0038
        /*0014*/ 	.byte	0x00, 0xf0, 0x11, 0x00


	//----- nvinfo : EIATTR_KPARAM_INFO
	.align		4
.L_13:
        /*0018*/ 	.byte	0x04, 0x17
        /*001a*/ 	.short	(.L_15 - .L_14)
.L_14:
        /*001c*/ 	.word	0x00000000
        /*0020*/ 	.short	0x0006
        /*0022*/ 	.short	0x0030
        /*0024*/ 	.byte	0x00, 0xf4, 0x21, 0x00


	//----- nvinfo : EIATTR_KPARAM_INFO
	.align		4
.L_15:
        /*0028*/ 	.byte	0x04, 0x17
        /*002a*/ 	.short	(.L_17 - .L_16)
.L_16:
        /*002c*/ 	.word	0x00000000
        /*0030*/ 	.short	0x0005
        /*0032*/ 	.short	0x0028
        /*0034*/ 	.byte	0x00, 0xf4, 0x21, 0x00


	//----- nvinfo : EIATTR_KPARAM_INFO
	.align		4
.L_17:
        /*0038*/ 	.byte	0x04, 0x17
        /*003a*/ 	.short	(.L_19 - .L_18)
.L_18:
        /*003c*/ 	.word	0x00000000
        /*0040*/ 	.short	0x0004
        /*0042*/ 	.short	0x0020
        /*0044*/ 	.byte	0x00, 0xf4, 0x21, 0x00


	//----- nvinfo : EIATTR_KPARAM_INFO
	.align		4
.L_19:
        /*0048*/ 	.byte	0x04, 0x17
        /*004a*/ 	.short	(.L_21 - .L_20)
.L_20:
        /*004c*/ 	.word	0x00000000
        /*0050*/ 	.short	0x0003
        /*0052*/ 	.short	0x0018
        /*0054*/ 	.byte	0x00, 0xf4, 0x21, 0x00


	//----- nvinfo : EIATTR_KPARAM_INFO
	.align		4
.L_21:
        /*0058*/ 	.byte	0x04, 0x17
        /*005a*/ 	.short	(.L_23 - .L_22)
.L_22:
        /*005c*/ 	.word	0x00000000
        /*0060*/ 	.short	0x0002
        /*0062*/ 	.short	0x0010
        /*0064*/ 	.byte	0x00, 0xf4, 0x21, 0x00


	//----- nvinfo : EIATTR_KPARAM_INFO
	.align		4
.L_23:
        /*0068*/ 	.byte	0x04, 0x17
        /*006a*/ 	.short	(.L_25 - .L_24)
.L_24:
        /*006c*/ 	.word	0x00000000
        /*0070*/ 	.short	0x0001
        /*0072*/ 	.short	0x0008
        /*0074*/ 	.byte	0x00, 0xf4, 0x21, 0x00


	//----- nvinfo : EIATTR_KPARAM_INFO
	.align		4
.L_25:
        /*0078*/ 	.byte	0x04, 0x17
        /*007a*/ 	.short	(.L_27 - .L_26)
.L_26:
        /*007c*/ 	.word	0x00000000
        /*0080*/ 	.short	0x0000
        /*0082*/ 	.short	0x0000
        /*0084*/ 	.byte	0x00, 0xf4, 0x21, 0x00


	//----- nvinfo : EIATTR_SPARSE_MMA_MASK
	.align		4
.L_27:
        /*0088*/ 	.byte	0x03, 0x50
        /*008a*/ 	.short	0x0000


	//----- nvinfo : EIATTR_MAXREG_COUNT
	.align		4
        /*008c*/ 	.byte	0x03, 0x1b
        /*008e*/ 	.short	0x00ff


	//----- nvinfo : EIATTR_EXIT_INSTR_OFFSETS
	.align		4
        /*0090*/ 	.byte	0x04, 0x1c
        /*0092*/ 	.short	(.L_29 - .L_28)


	//   ....[0]....
.L_28:
        /*0094*/ 	.word	0x00000350


	//----- nvinfo : EIATTR_REQNTID
	.align		4
.L_29:
        /*0098*/ 	.byte	0x04, 0x10
        /*009a*/ 	.short	(.L_31 - .L_30)
.L_30:
        /*009c*/ 	.word	0x00000080
        /*00a0*/ 	.word	0x00000001
        /*00a4*/ 	.word	0x00000001


	//----- nvinfo : EIATTR_CBANK_PARAM_SIZE
	.align		4
.L_31:
        /*00a8*/ 	.byte	0x03, 0x19
        /*00aa*/ 	.short	0x003c


	//----- nvinfo : EIATTR_PARAM_CBANK
	.align		4
        /*00ac*/ 	.byte	0x04, 0x0a
        /*00ae*/ 	.short	(.L_33 - .L_32)
	.align		4
.L_32:
        /*00b0*/ 	.word	index@(.nv.constant0.triton_poi_fused__native_batch_norm_legit_no_training_convolution_relu_18)
        /*00b4*/ 	.short	0x0210
        /*00b6*/ 	.short	0x003c


	//----- nvinfo : EIATTR_SW_WAR
	.align		4
.L_33:
        /*00b8*/ 	.byte	0x04, 0x36
        /*00ba*/ 	.short	(.L_35 - .L_34)
.L_34:
        /*00bc*/ 	.word	0x00000008
.L_35:


//--------------------- .nv.callgraph             --------------------------
	.section	.nv.callgraph,"",@"SHT_CUDA_CALLGRAPH"
	.align	4
	.sectionentsize	8
	.align		4
        /*0000*/ 	.word	0x00000000
	.align		4
        /*0004*/ 	.word	0xffffffff
	.align		4
        /*0008*/ 	.word	0x00000000
	.align		4
        /*000c*/ 	.word	0xfffffffe
	.align		4
        /*0010*/ 	.word	0x00000000
	.align		4
        /*0014*/ 	.word	0xfffffffd
	.align		4
        /*0018*/ 	.word	0x00000000
	.align		4
        /*001c*/ 	.word	0xfffffffc


//--------------------- .nv.constant4             --------------------------
	.section	.nv.constant4,"a",@progbits
	.align	8
	.align		8
.nv.constant4:
        /*0000*/ 	.dword	_$_str
	.align		8
        /*0008*/ 	.dword	_$_str_$_2


//--------------------- .text.triton_poi_fused__native_batch_norm_legit_no_training_convolution_relu_18 --------------------------
	.section	.text.triton_poi_fused__native_batch_norm_legit_no_training_convolution_relu_18,"ax",@progbits
	.align	128
        .global         triton_poi_fused__native_batch_norm_legit_no_training_convolution_relu_18
        .type           triton_poi_fused__native_batch_norm_legit_no_training_convolution_relu_18,@function
        .size           triton_poi_fused__native_batch_norm_legit_no_training_convolution_relu_18,(.L_x_1 - triton_poi_fused__native_batch_norm_legit_no_training_convolution_relu_18)
        .other          triton_poi_fused__native_batch_norm_legit_no_training_convolution_relu_18,@"STO_CUDA_ENTRY STV_DEFAULT"
triton_poi_fused__native_batch_norm_legit_no_training_convolution_relu_18:
.text.triton_poi_fused__native_batch_norm_legit_no_training_convolution_relu_18:
[----:B------:R-:W-:Y:S01]  /*0000*/  LDC R1, c[0x0][0x28] ;  /* 0x00000a00ff017b82 */ /* 0x000fe20000000800 */
[----:B------:R-:W1:Y:S07]  /*0010*/  S2R R0, SR_TID.X ;  /* 0x0000000000007919 */ /* 0x000e6e0000002100 */
[----:B------:R-:W2:Y:S01]  /*0020*/  LDC.64 R10, c[0x0][0x228] ;  /* 0x00008a00ff0a7b82 */ /* 0x000ea20000000a00 */
[----:B------:R-:W-:Y:S01]  /*0030*/  ULDC.64 UR4, c[0x0][0x208] ;  /* 0x0000820000047ab9 */ /* 0x000fe20000000a00 */
[----:B------:R-:W3:Y:S06]  /*0040*/  S2R R3, SR_CTAID.X ;  /* 0x0000000000037919 */ /* 0x000eec0000002500 */
[----:B------:R-:W4:Y:S08]  /*0050*/  LDC.64 R6, c[0x0][0x218] ;  /* 0x00008600ff067b82 */ /* 0x000f300000000a00 */
[----:B------:R-:W5:Y:S08]  /*0060*/  LDC.64 R8, c[0x0][0x220] ;  /* 0x00008800ff087b82 */ /* 0x000f700000000a00 */
[----:B------:R-:W5:Y:S01]  /*0070*/  LDC.64 R12, c[0x0][0x230] ;  /* 0x00008c00ff0c7b82 */ /* 0x000f620000000a00 */
[----:B-1----:R-:W-:-:S07]  /*0080*/  LOP3.LUT R0, R0, 0x7f, RZ, 0xc0, !PT ;  /* 0x0000007f00007812 */ /* 0x002fce00078ec0ff */
[----:B------:R-:W1:Y:S01]  /*0090*/  LDC.64 R4, c[0x0][0x238] ;  /* 0x00008e00ff047b82 */ /* 0x000e620000000a00 */
[----:B---3--:R-:W-:Y:S02]  /*00a0*/  SHF.R.S32.HI R2, RZ, 0x18, R3 ;  /* 0x00000018ff027819 */ /* 0x008fe40000011403 */
[----:B------:R-:W-:Y:S02]  /*00b0*/  LEA R0, R3, R0, 0x7 ;  /* 0x0000000003007211 */ /* 0x000fe400078e38ff */
[----:B------:R-:W-:-:S04]  /*00c0*/  SGXT R3, R2, 0x1 ;  /* 0x000000010203781a */ /* 0x000fc80000000200 */
[----:B------:R-:W-:-:S04]  /*00d0*/  LEA.HI R3, R3, R0, RZ, 0x2 ;  /* 0x0000000003037211 */ /* 0x000fc800078f10ff */
[--C-:B------:R-:W-:Y:S02]  /*00e0*/  SHF.R.S32.HI R2, RZ, 0x2, R3.reuse ;  /* 0x00000002ff027819 */ /* 0x100fe40000011403 */
[----:B------:R-:W-:-:S04]  /*00f0*/  SHF.R.S32.HI R3, RZ, 0x1f, R3 ;  /* 0x0000001fff037819 */ /* 0x000fc80000011403 */
[----:B------:R-:W-:-:S04]  /*0100*/  LEA.HI R3, R3, R2, RZ, 0x9 ;  /* 0x0000000203037211 */ /* 0x000fc800078f48ff */
[----:B------:R-:W-:-:S04]  /*0110*/  LOP3.LUT R3, R3, 0xfffffe00, RZ, 0xc0, !PT ;  /* 0xfffffe0003037812 */ /* 0x000fc800078ec0ff */
[----:B------:R-:W-:Y:S02]  /*0120*/  IADD3 R15, R2, -R3, RZ ;  /* 0x80000003020f7210 */ /* 0x000fe40007ffe0ff */
[----:B------:R-:W3:Y:S03]  /*0130*/  LDC.64 R2, c[0x0][0x210] ;  /* 0x00008400ff027b82 */ /* 0x000ee60000000a00 */
[----:B--2---:R-:W-:-:S05]  /*0140*/  IMAD.WIDE R10, R15, 0x4, R10 ;  /* 0x000000040f0a7825 */ /* 0x004fca00078e020a */
[----:B------:R2:W2:Y:S01]  /*0150*/  LDG.E.EL R16, desc[UR4][R10.64] ;  /* 0x000000040a107981 */ /* 0x0004a2000c2e1900 */
[----:B----4-:R-:W-:-:S04]  /*0160*/  IMAD.WIDE R6, R15, 0x4, R6 ;  /* 0x000000040f067825 */ /* 0x010fc800078e0206 */
[C---:B-----5:R-:W-:Y:S02]  /*0170*/  IMAD.WIDE R8, R15.reuse, 0x4, R8 ;  /* 0x000000040f087825 */ /* 0x060fe400078e0208 */
[----:B------:R4:W5:Y:S02]  /*0180*/  LDG.E.EL R7, desc[UR4][R6.64] ;  /* 0x0000000406077981 */ /* 0x000964000c2e1900 */
[----:B---3--:R-:W-:Y:S02]  /*0190*/  IMAD.WIDE R2, R0, 0x4, R2 ;  /* 0x0000000400027825 */ /* 0x008fe400078e0202 */
[----:B------:R-:W3:Y:S04]  /*01a0*/  LDG.E.EL R8, desc[UR4][R8.64] ;  /* 0x0000000408087981 */ /* 0x000ee8000c2e1900 */
[----:B------:R-:W5:Y:S01]  /*01b0*/  LDG.E R14, desc[UR4][R2.64] ;  /* 0x00000004020e7981 */ /* 0x000f62000c1e1900 */
[----:B0-2---:R-:W-:-:S04]  /*01c0*/  IMAD.WIDE R10, R15, 0x4, R12 ;  /* 0x000000040f0a7825 */ /* 0x005fc800078e020c */
[----:B-1----:R-:W-:Y:S02]  /*01d0*/  IMAD.WIDE R12, R15, 0x4, R4 ;  /* 0x000000040f0c7825 */ /* 0x002fe400078e0204 */
[----:B------:R-:W2:Y:S01]  /*01e0*/  LDG.E.EL R10, desc[UR4][R10.64] ;  /* 0x000000040a0a7981 */ /* 0x000ea2000c2e1900 */
[----:B----4-:R-:W-:Y:S01]  /*01f0*/  HFMA2.MMA R6, -RZ, RZ, 1.625, 0 ;  /* 0x3e800000ff067435 */ /* 0x010fe200000001ff */
[----:B------:R-:W0:Y:S02]  /*0200*/  LDC.64 R4, c[0x0][0x240] ;  /* 0x00009000ff047b82 */ /* 0x000e240000000a00 */
[----:B------:R-:W2:Y:S01]  /*0210*/  LDG.E.EL R13, desc[UR4][R12.64] ;  /* 0x000000040c0d7981 */ /* 0x000ea2000c2e1900 */
[----:B0-----:R-:W-:-:S04]  /*0220*/  IMAD.WIDE R4, R0, 0x4, R4 ;  /* 0x0000000400047825 */ /* 0x001fc800078e0204 */
[----:B------:R-:W-:-:S04]  /*0230*/  FADD R16, R16, 9.9999997473787516356e-06 ;  /* 0x3727c5ac10107421 */ /* 0x000fc80000000000 */
[----:B------:R-:W0:Y:S02]  /*0240*/  MUFU.SQRT R15, R16 ;  /* 0x00000010000f7308 */ /* 0x000e240000002000 */
[C---:B0-----:R-:W-:Y:S02]  /*0250*/  FSETP.GT.AND P0, PT, R15.reuse, 8.50705917302346158658e+37, PT ;  /* 0x7e8000000f00780b */ /* 0x041fe40003f04000 */
[----:B------:R-:W-:-:S11]  /*0260*/  FSETP.GEU.AND P1, PT, R15, 1.175494350822287508e-38, PT ;  /* 0x008000000f00780b */ /* 0x000fd60003f2e000 */
[----:B------:R-:W-:-:S04]  /*0270*/  @P0 FMUL R15, R15, 0.25 ;  /* 0x3e8000000f0f0820 */ /* 0x000fc80000400000 */
[----:B------:R-:W-:-:S06]  /*0280*/  @!P1 FMUL R15, R15, 16777216 ;  /* 0x4b8000000f0f9820 */ /* 0x000fcc0000400000 */
[----:B------:R-:W0:Y:S01]  /*0290*/  MUFU.RCP R15, R15 ;  /* 0x0000000f000f7308 */ /* 0x000e220000001000 */
[----:B------:R-:W-:Y:S01]  /*02a0*/  FSEL R6, R6, 1, P0 ;  /* 0x3f80000006067808 */ /* 0x000fe20000000000 */
[----:B-----5:R-:W-:-:S04]  /*02b0*/  FADD R7, R14, R7 ;  /* 0x000000070e077221 */ /* 0x020fc80000000000 */
[----:B------:R-:W-:Y:S01]  /*02c0*/  @!P1 FMUL R6, R6, 16777216 ;  /* 0x4b80000006069820 */ /* 0x000fe20000400000 */
[----:B---3--:R-:W-:-:S03]  /*02d0*/  FADD R8, -R8, R7 ;  /* 0x0000000708087221 */ /* 0x008fc60000000100 */
[----:B0-----:R-:W-:-:S04]  /*02e0*/  FMUL R9, R15, R6 ;  /* 0x000000060f097220 */ /* 0x001fc80000400000 */
[----:B------:R-:W-:-:S04]  /*02f0*/  FMUL R8, R8, R9 ;  /* 0x0000000908087220 */ /* 0x000fc80000400000 */
[----:B--2---:R-:W-:-:S05]  /*0300*/  FFMA R8, R10, R8, R13 ;  /* 0x000000080a087223 */ /* 0x004fca000000000d */
[----:B------:R-:W-:-:S04]  /*0310*/  FSETP.GEU.AND P0, PT, R8, RZ, PT ;  /* 0x000000ff0800720b */ /* 0x000fc80003f0e000 */
[----:B------:R-:W-:Y:S01]  /*0320*/  FSEL R9, R8, RZ, P0 ;  /* 0x000000ff08097208 */ /* 0x000fe20000000000 */
[----:B------:R-:W-:Y:S04]  /*0330*/  STG.E desc[UR4][R2.64], R7 ;  /* 0x0000000702007986 */ /* 0x000fe8000c101904 */
[----:B------:R-:W-:Y:S01]  /*0340*/  STG.E desc[UR4][R4.64], R9 ;  /* 0x0000000904007986 */ /* 0x000fe2000c101904 */
[----:B------:R-:W-:Y:S05]  /*0350*/  EXIT ;  /* 0x000000000000794d */ /* 0x000fea0003800000 */
.L_x_0:
[----:B------:R-:W-:-:S00]  /*0360*/  BRA `(.L_x_0) ;  /* 0xfffffffc00fc7947 */ /* 0x000fc0000383ffff */
[----:B------:R-:W-:-:S00]  /*0370*/  NOP ;  /* 0x0000000000007918 */ /* 0x000fc00000000000 */
        /* <DEDUP_REMOVED lines=8> */
.L_x_1:


//--------------------- .nv.global.init           --------------------------
	.section	.nv.global.init,"aw",@progbits
.nv.global.init:
	.type		_$_str,@object
	.size		_$_str,(_$_str_$_2 - _$_str)
_$_str:
        /*0000*/ 	.byte	0x5f, 0x5f, 0x43, 0x55, 0x44, 0x41, 0x5f, 0x46, 0x54, 0x5a, 0x00
	.type		_$_str_$_2,@object
	.size		_$_str_$_2,(.L_1 - _$_str_$_2)
_$_str_$_2:
        /*000b*/ 	.byte	0x5f, 0x5f, 0x43, 0x55, 0x44, 0x41, 0x5f, 0x50, 0x52, 0x45, 0x43, 0x5f, 0x53, 0x51, 0x52, 0x54
        /*001b*/ 	.byte	0x00
.L_1:


//--------------------- .nv.constant0.triton_poi_fused__native_batch_norm_legit_no_training_convolution_relu_18 --------------------------
	.section	.nv.constant0.triton_poi_fused__native_batch_norm_legit_no_training_convolution_relu_18,"a",@progbits
	.sectionflags	@""
	.align	4
.nv.constant0.triton_poi_fused__native_batch_norm_legit_no_training_convolution_relu_18:
	.zero		588
